//
// Generated by NVIDIA NVVM Compiler
//
// Compiler Build ID: CL-36424714
// Cuda compilation tools, release 13.0, V13.0.88
// Based on NVVM 20.0.0
//

.version 9.0
.target sm_100
.address_size 64

	// .globl	_Z6reducePiS_j

.visible .entry _Z6reducePiS_j(
	.param .u64 .ptr .align 1 _Z6reducePiS_j_param_0,
	.param .u64 .ptr .align 1 _Z6reducePiS_j_param_1,
	.param .u32 _Z6reducePiS_j_param_2
)
{
	.reg .pred 	%p<5>;
	.reg .b32 	%r<15>;
	.reg .b64 	%rd<13>;

	ld.param.u64 	%rd4, [_Z6reducePiS_j_param_0];
	ld.param.u64 	%rd3, [_Z6reducePiS_j_param_1];
	cvta.to.global.u64 	%rd5, %rd4;
	mov.u32 	%r1, %tid.x;
	mov.u32 	%r2, %ntid.x;
	mov.u32 	%r3, %ctaid.x;
	mul.lo.s32 	%r6, %r2, %r3;
	mul.wide.u32 	%rd6, %r6, 4;
	add.s64 	%rd1, %rd5, %rd6;
	setp.lt.u32 	%p1, %r2, 2;
	@%p1 bra 	$L__BB0_5;
	mul.wide.u32 	%rd7, %r1, 4;
	add.s64 	%rd2, %rd1, %rd7;
	mov.b32 	%r14, 1;
$L__BB0_2:
	shl.b32 	%r5, %r14, 1;
	add.s32 	%r8, %r5, -1;
	and.b32  	%r9, %r8, %r1;
	setp.ne.s32 	%p2, %r9, 0;
	@%p2 bra 	$L__BB0_4;
	mul.wide.s32 	%rd8, %r14, 4;
	add.s64 	%rd9, %rd2, %rd8;
	ld.global.u32 	%r10, [%rd9];
	ld.global.u32 	%r11, [%rd2];
	add.s32 	%r12, %r11, %r10;
	st.global.u32 	[%rd2], %r12;
$L__BB0_4:
	bar.sync 	0;
	setp.lt.u32 	%p3, %r5, %r2;
	mov.u32 	%r14, %r5;
	@%p3 bra 	$L__BB0_2;
$L__BB0_5:
	setp.ne.s32 	%p4, %r1, 0;
	@%p4 bra 	$L__BB0_7;
	ld.global.u32 	%r13, [%rd1];
	cvta.to.global.u64 	%rd10, %rd3;
	mul.wide.u32 	%rd11, %r3, 4;
	add.s64 	%rd12, %rd10, %rd11;
	st.global.u32 	[%rd12], %r13;
$L__BB0_7:
	ret;

}


// ===== COMPILED SASS (sm_100) =====

	.target	sm_100

	.elftype	@"ET_EXEC"


//--------------------- .note.nv.tkinfo           --------------------------
	.section	.note.nv.tkinfo,"",@"SHT_NOTE"
	.sectionflags	@"SHF_NOTE_NV_TKINFO"
	.tkinfo
        /*0018*/ 	.word	0x00000002
        /*0030*/ 	.string	""
        /*0030*/ 	.string	"ptxas"
        /*0030*/ 	.string	"Cuda compilation tools, release 13.0, V13.0.88"
        /*0030*/ 	.string	"Build cuda_13.0.r13.0/compiler.36424714_0"
        /*0030*/ 	.string	"-arch sm_100 -m 64 "



//--------------------- .note.nv.cuinfo           --------------------------
	.section	.note.nv.cuinfo,"",@"SHT_NOTE"
	.sectionflags	@"SHF_NOTE_NV_CUINFO"
        /*0018*/ 	.short	0x0002
        /*001a*/ 	.short	0x0064
        /*001c*/ 	.short	0x0082
	.zero		2


//--------------------- .nv.info                  --------------------------
	.section	.nv.info,"",@"SHT_CUDA_INFO"
	.align	4


	//----- nvinfo : EIATTR_REGCOUNT
	.align		4
        /*0000*/ 	.byte	0x04, 0x2f
        /*0002*/ 	.short	(.L_1 - .L_0)
	.align		4
.L_0:
        /*0004*/ 	.word	index@(_Z6reducePiS_j)
        /*0008*/ 	.word	0x00000010


	//----- nvinfo : EIATTR_FRAME_SIZE
	.align		4
.L_1:
        /*000c*/ 	.byte	0x04, 0x11
        /*000e*/ 	.short	(.L_3 - .L_2)
	.align		4
.L_2:
        /*0010*/ 	.word	index@(_Z6reducePiS_j)
        /*0014*/ 	.word	0x00000000


	//----- nvinfo : EIATTR_MIN_STACK_SIZE
	.align		4
.L_3:
        /*0018*/ 	.byte	0x04, 0x12
        /*001a*/ 	.short	(.L_5 - .L_4)
	.align		4
.L_4:
        /*001c*/ 	.word	index@(_Z6reducePiS_j)
        /*0020*/ 	.word	0x00000000
.L_5:


//--------------------- .nv.compat                --------------------------
	.section	.nv.compat,"",@"SHT_CUDA_COMPAT_INFO"
	.align	4
        /*0000*/ 	.byte	0x02, 0x09, 0x00, 0x00, 0x02, 0x02, 0x01, 0x00, 0x02, 0x05, 0x05, 0x00, 0x03, 0x07, 0x01, 0x01
        /*0010*/ 	.byte	0x02, 0x03, 0x00, 0x00, 0x02, 0x06, 0x01, 0x00, 0x04, 0x0b, 0x08, 0x00, 0x09, 0x00, 0x00, 0x00
        /*0020*/ 	.byte	0x00, 0x00, 0x00, 0x00


//--------------------- .nv.info._Z6reducePiS_j   --------------------------
	.section	.nv.info._Z6reducePiS_j,"",@"SHT_CUDA_INFO"
	.sectionflags	@""
	.align	4


	//----- nvinfo : EIATTR_CUDA_API_VERSION
	.align		4
        /*0000*/ 	.byte	0x04, 0x37
        /*0002*/ 	.short	(.L_7 - .L_6)
.L_6:
        /*0004*/ 	.word	0x00000082


	//----- nvinfo : EIATTR_KPARAM_INFO
	.align		4
.L_7:
        /*0008*/ 	.byte	0x04, 0x17
        /*000a*/ 	.short	(.L_9 - .L_8)
.L_8:
        /*000c*/ 	.word	0x00000000
        /*0010*/ 	.short	0x0002
        /*0012*/ 	.short	0x0010
        /*0014*/ 	.byte	0x00, 0xf0, 0x11, 0x00


	//----- nvinfo : EIATTR_KPARAM_INFO
	.align		4
.L_9:
        /*0018*/ 	.byte	0x04, 0x17
        /*001a*/ 	.short	(.L_11 - .L_10)
.L_10:
        /*001c*/ 	.word	0x00000000
        /*0020*/ 	.short	0x0001
        /*0022*/ 	.short	0x0008
        /*0024*/ 	.byte	0x00, 0xf5, 0x21, 0x00


	//----- nvinfo : EIATTR_KPARAM_INFO
	.align		4
.L_11:
        /*0028*/ 	.byte	0x04, 0x17
        /*002a*/ 	.short	(.L_13 - .L_12)
.L_12:
        /*002c*/ 	.word	0x00000000
        /*0030*/ 	.short	0x0000
        /*0032*/ 	.short	0x0000
        /*0034*/ 	.byte	0x00, 0xf5, 0x21, 0x00


	//----- nvinfo : EIATTR_SPARSE_MMA_MASK
	.align		4
.L_13:
        /*0038*/ 	.byte	0x03, 0x50
        /*003a*/ 	.short	0x0000


	//----- nvinfo : EIATTR_MAXREG_COUNT
	.align		4
        /*003c*/ 	.byte	0x03, 0x1b
        /*003e*/ 	.short	0x00ff


	//----- nvinfo : EIATTR_NUM_BARRIERS
	.align		4
        /*0040*/ 	.byte	0x02, 0x4c
        /*0042*/ 	.byte	0x01
	.zero		1


	//----- nvinfo : EIATTR_MERCURY_ISA_VERSION
	.align		4
        /*0044*/ 	.byte	0x03, 0x5f
        /*0046*/ 	.short	0x0101


	//----- nvinfo : EIATTR_VRC_CTA_INIT_COUNT
	.align		4
        /*0048*/ 	.byte	0x02, 0x4a
	.zero		1
	.zero		1


	//----- nvinfo : EIATTR_EXIT_INSTR_OFFSETS
	.align		4
        /*004c*/ 	.byte	0x04, 0x1c
        /*004e*/ 	.short	(.L_15 - .L_14)


	//   ....[0]....
.L_14:
        /*0050*/ 	.word	0x000001c0


	//   ....[1]....
        /*0054*/ 	.word	0x00000210


	//----- nvinfo : EIATTR_CRS_STACK_SIZE
	.align		4
.L_15:
        /*0058*/ 	.byte	0x04, 0x1e
        /*005a*/ 	.short	(.L_17 - .L_16)
.L_16:
        /*005c*/ 	.word	0x00000000


	//----- nvinfo : EIATTR_CBANK_PARAM_SIZE
	.align		4
.L_17:
        /*0060*/ 	.byte	0x03, 0x19
        /*0062*/ 	.short	0x0014


	//----- nvinfo : EIATTR_PARAM_CBANK
	.align		4
        /*0064*/ 	.byte	0x04, 0x0a
        /*0066*/ 	.short	(.L_19 - .L_18)
	.align		4
.L_18:
        /*0068*/ 	.word	index@(.nv.constant0._Z6reducePiS_j)
        /*006c*/ 	.short	0x0380
        /*006e*/ 	.short	0x0014


	//----- nvinfo : EIATTR_SW_WAR
	.align		4
.L_19:
        /*0070*/ 	.byte	0x04, 0x36
        /*0072*/ 	.short	(.L_21 - .L_20)
.L_20:
        /*0074*/ 	.word	0x00000008
.L_21:


//--------------------- .nv.callgraph             --------------------------
	.section	.nv.callgraph,"",@"SHT_CUDA_CALLGRAPH"
	.align	4
	.sectionentsize	8
	.align		4
        /*0000*/ 	.word	0x00000000
	.align		4
        /*0004*/ 	.word	0xffffffff
	.align		4
        /*0008*/ 	.word	0x00000000
	.align		4
        /*000c*/ 	.word	0xfffffffe
	.align		4
        /*0010*/ 	.word	0x00000000
	.align		4
        /*0014*/ 	.word	0xfffffffd
	.align		4
        /*0018*/ 	.word	0x00000000
	.align		4
        /*001c*/ 	.word	0xfffffffc


//--------------------- .text._Z6reducePiS_j      --------------------------
	.section	.text._Z6reducePiS_j,"ax",@progbits
	.align	128
        .global         _Z6reducePiS_j
        .type           _Z6reducePiS_j,@function
        .size           _Z6reducePiS_j,(.L_x_5 - _Z6reducePiS_j)
        .other          _Z6reducePiS_j,@"STO_CUDA_ENTRY STV_DEFAULT"
_Z6reducePiS_j:
.text._Z6reducePiS_j:
[----:B------:R-:W-:Y:S01]  /*0000*/  LDC R1, c[0x0][0x37c] ;  /* 0x0000df00ff017b82 */ /* 0x000fe20000000800 */
[----:B------:R-:W0:Y:S01]  /*0010*/  S2R R13, SR_CTAID.X ;  /* 0x00000000000d7919 */ /* 0x000e220000002500 */
[----:B------:R-:W1:Y:S06]  /*0020*/  LDCU UR6, c[0x0][0x360] ;  /* 0x00006c00ff0677ac */ /* 0x000e6c0008000800 */
[----:B------:R-:W2:Y:S01]  /*0030*/  LDC.64 R2, c[0x0][0x380] ;  /* 0x0000e000ff027b82 */ /* 0x000ea20000000a00 */
[----:B------:R-:W3:Y:S01]  /*0040*/  S2R R11, SR_TID.X ;  /* 0x00000000000b7919 */ /* 0x000ee20000002100 */
[----:B------:R-:W4:Y:S01]  /*0050*/  LDCU.64 UR4, c[0x0][0x358] ;  /* 0x00006b00ff0477ac */ /* 0x000f220008000a00 */
[----:B-1----:R-:W-:-:S02]  /*0060*/  UISETP.GE.U32.AND UP0, UPT, UR6, 0x2, UPT ;  /* 0x000000020600788c */ /* 0x002fc4000bf06070 */
[----:B0-----:R-:W-:-:S04]  /*0070*/  IMAD R5, R13, UR6, RZ ;  /* 0x000000060d057c24 */ /* 0x001fc8000f8e02ff */
[----:B--2---:R-:W-:-:S03]  /*0080*/  IMAD.WIDE.U32 R2, R5, 0x4, R2 ;  /* 0x0000000405027825 */ /* 0x004fc600078e0002 */
[----:B---34-:R-:W-:Y:S05]  /*0090*/  BRA.U !UP0, `(.L_x_0) ;  /* 0x0000000108447547 */ /* 0x018fea000b800000 */
[----:B------:R-:W-:Y:S02]  /*00a0*/  HFMA2 R7, -RZ, RZ, 0, 5.9604644775390625e-08 ;  /* 0x00000001ff077431 */ /* 0x000fe400000001ff */
[----:B------:R-:W-:-:S07]  /*00b0*/  IMAD.WIDE.U32 R4, R11, 0x4, R2 ;  /* 0x000000040b047825 */ /* 0x000fce00078e0002 */
.L_x_3:
[----:B------:R-:W-:Y:S01]  /*00c0*/  SHF.L.U32 R8, R7, 0x1, RZ ;  /* 0x0000000107087819 */ /* 0x000fe200000006ff */
[----:B------:R-:W-:Y:S03]  /*00d0*/  BSSY.RECONVERGENT B0, `(.L_x_1) ;  /* 0x0000009000007945 */ /* 0x000fe60003800200 */
[----:B------:R-:W-:-:S04]  /*00e0*/  IADD3 R0, PT, PT, R8, -0x1, RZ ;  /* 0xffffffff08007810 */ /* 0x000fc80007ffe0ff */
[----:B------:R-:W-:-:S13]  /*00f0*/  LOP3.LUT P0, RZ, R0, R11, RZ, 0xc0, !PT ;  /* 0x0000000b00ff7212 */ /* 0x000fda000780c0ff */
[----:B0-----:R-:W-:Y:S05]  /*0100*/  @P0 BRA `(.L_x_2) ;  /* 0x0000000000140947 */ /* 0x001fea0003800000 */
[----:B------:R-:W-:Y:S01]  /*0110*/  IMAD.WIDE R6, R7, 0x4, R4 ;  /* 0x0000000407067825 */ /* 0x000fe200078e0204 */
[----:B------:R-:W2:Y:S05]  /*0120*/  LDG.E R9, desc[UR4][R4.64] ;  /* 0x0000000404097981 */ /* 0x000eaa000c1e1900 */
[----:B------:R-:W2:Y:S02]  /*0130*/  LDG.E R6, desc[UR4][R6.64] ;  /* 0x0000000406067981 */ /* 0x000ea4000c1e1900 */
[----:B--2---:R-:W-:-:S05]  /*0140*/  IADD3 R9, PT, PT, R6, R9, RZ ;  /* 0x0000000906097210 */ /* 0x004fca0007ffe0ff */
[----:B------:R0:W-:Y:S02]  /*0150*/  STG.E desc[UR4][R4.64], R9 ;  /* 0x0000000904007986 */ /* 0x0001e4000c101904 */
.L_x_2:
[----:B------:R-:W-:Y:S05]  /*0160*/  BSYNC.RECONVERGENT B0 ;  /* 0x0000000000007941 */ /* 0x000fea0003800200 */
.L_x_1:
[----:B------:R-:W-:Y:S01]  /*0170*/  BAR.SYNC.DEFER_BLOCKING 0x0 ;  /* 0x0000000000007b1d */ /* 0x000fe20000010000 */
[----:B------:R-:W-:Y:S02]  /*0180*/  ISETP.GE.U32.AND P0, PT, R8, UR6, PT ;  /* 0x0000000608007c0c */ /* 0x000fe4000bf06070 */
[----:B------:R-:W-:-:S11]  /*0190*/  MOV R7, R8 ;  /* 0x0000000800077202 */ /* 0x000fd60000000f00 */
[----:B------:R-:W-:Y:S05]  /*01a0*/  @!P0 BRA `(.L_x_3) ;  /* 0xfffffffc00c48947 */ /* 0x000fea000383ffff */
.L_x_0:
[----:B------:R-:W-:-:S13]  /*01b0*/  ISETP.NE.AND P0, PT, R11, RZ, PT ;  /* 0x000000ff0b00720c */ /* 0x000fda0003f05270 */
[----:B------:R-:W-:Y:S05]  /*01c0*/  @P0 EXIT ;  /* 0x000000000000094d */ /* 0x000fea0003800000 */
[----:B------:R-:W2:Y:S01]  /*01d0*/  LDG.E R3, desc[UR4][R2.64] ;  /* 0x0000000402037981 */ /* 0x000ea2000c1e1900 */
[----:B0-----:R-:W0:Y:S02]  /*01e0*/  LDC.64 R4, c[0x0][0x388] ;  /* 0x0000e200ff047b82 */ /* 0x001e240000000a00 */
[----:B0-----:R-:W-:-:S05]  /*01f0*/  IMAD.WIDE.U32 R4, R13, 0x4, R4 ;  /* 0x000000040d047825 */ /* 0x001fca00078e0004 */
[----:B--2---:R-:W-:Y:S01]  /*0200*/  STG.E desc[UR4][R4.64], R3 ;  /* 0x0000000304007986 */ /* 0x004fe2000c101904 */
[----:B------:R-:W-:Y:S05]  /*0210*/  EXIT ;  /* 0x000000000000794d */ /* 0x000fea0003800000 */
.L_x_4:
[----:B------:R-:W-:-:S00]  /*0220*/  BRA `(.L_x_4) ;  /* 0xfffffffc00fc7947 */ /* 0x000fc0000383ffff */
[----:B------:R-:W-:-:S00]  /*0230*/  NOP ;  /* 0x0000000000007918 */ /* 0x000fc00000000000 */
        /* <DEDUP_REMOVED lines=12> */
.L_x_5:


//--------------------- .nv.shared.reserved.0     --------------------------
	.section	.nv.shared.reserved.0,"aw",@nobits
	.weak		__nv_reservedSMEM_offset_0_alias
	.size		__nv_reservedSMEM_offset_0_alias, 0, 64
	.other		__nv_reservedSMEM_offset_0_alias,@"STO_CUDA_RESERVED_SHARED STV_DEFAULT"
__nv_reservedSMEM_offset_0_alias:
	.zero		0
	.zero		64


//--------------------- .nv.constant0._Z6reducePiS_j --------------------------
	.section	.nv.constant0._Z6reducePiS_j,"a",@progbits
	.sectionflags	@""
	.align	4
.nv.constant0._Z6reducePiS_j:
	.zero		916


//--------------------- SYMBOLS --------------------------

	.type		.nv.reservedSmem.offset0,@object
	.size		.nv.reservedSmem.offset0,0x4
